	.headerflags	@"EF_CUDA_TEXMODE_UNIFIED EF_CUDA_64BIT_ADDRESS EF_CUDA_ACCELERATORS EF_CUDA_SM90 EF_CUDA_VIRTUAL_SM(EF_CUDA_SM90)"
	.elftype	@"ET_EXEC"


//--------------------- .nv.info                  --------------------------
	.section	.nv.info,"",@"SHT_CUDA_INFO"
	.align	4


	//----- nvinfo : EIATTR_REGCOUNT
	.align		4
        /*0000*/ 	.byte	0x04, 0x2f
        /*0002*/ 	.short	(.L_3 - .L_2)
	.align		4
.L_2:
        /*0004*/ 	.word	index@(triton_poi_fused__native_batch_norm_legit_no_training_3)
        /*0008*/ 	.word	0x00000012


	//----- nvinfo : EIATTR_MIN_STACK_SIZE
	.align		4
.L_3:
        /*000c*/ 	.byte	0x04, 0x12
        /*000e*/ 	.short	(.L_5 - .L_4)
	.align		4
.L_4:
        /*0010*/ 	.word	index@(triton_poi_fused__native_batch_norm_legit_no_training_3)
        /*0014*/ 	.word	0x00000000


	//----- nvinfo : EIATTR_FRAME_SIZE
	.align		4
.L_5:
        /*0018*/ 	.byte	0x04, 0x11
        /*001a*/ 	.short	(.L_7 - .L_6)
	.align		4
.L_6:
        /*001c*/ 	.word	index@(triton_poi_fused__native_batch_norm_legit_no_training_3)
        /*0020*/ 	.word	0x00000000


	//----- nvinfo : EIATTR_MIN_STACK_SIZE
	.align		4
.L_7:
        /*0024*/ 	.byte	0x04, 0x12
        /*0026*/ 	.short	(.L_9 - .L_8)
	.align		4
.L_8:
        /*0028*/ 	.word	index@(triton_poi_fused__native_batch_norm_legit_no_training_3)
        /*002c*/ 	.word	0x00000000
.L_9:


//--------------------- .nv.info.triton_poi_fused__native_batch_norm_legit_no_training_3 --------------------------
	.section	.nv.info.triton_poi_fused__native_batch_norm_legit_no_training_3,"",@"SHT_CUDA_INFO"
	.sectionflags	@""
	.align	4


	//----- nvinfo : EIATTR_CUDA_API_VERSION
	.align		4
        /*0000*/ 	.byte	0x04, 0x37
        /*0002*/ 	.short	(.L_11 - .L_10)
.L_10:
        /*0004*/ 	.word	0x0000007c


	//----- nvinfo : EIATTR_KPARAM_INFO
	.align		4
.L_11:
        /*0008*/ 	.byte	0x04, 0x17
        /*000a*/ 	.short	(.L_13 - .L_12)
.L_12:
        /*000c*/ 	.word	0x00000000
        /*0010*/ 	.short	0x0006
        /*0012*/ 	.short	0x0030
        /*0014*/ 	.byte	0x00, 0xf0, 0x11, 0x00


	//----- nvinfo : EIATTR_KPARAM_INFO
	.align		4
.L_13:
        /*0018*/ 	.byte	0x04, 0x17
        /*001a*/ 	.short	(.L_15 - .L_14)
.L_14:
        /*001c*/ 	.word	0x00000000
        /*0020*/ 	.short	0x0005
        /*0022*/ 	.short	0x0028
        /*0024*/ 	.byte	0x00, 0xf4, 0x21, 0x00


	//----- nvinfo : EIATTR_KPARAM_INFO
	.align		4
.L_15:
        /*0028*/ 	.byte	0x04, 0x17
        /*002a*/ 	.short	(.L_17 - .L_16)
.L_16:
        /*002c*/ 	.word	0x00000000
        /*0030*/ 	.short	0x0004
        /*0032*/ 	.short	0x0020
        /*0034*/ 	.byte	0x00, 0xf4, 0x21, 0x00


	//----- nvinfo : EIATTR_KPARAM_INFO
	.align		4
.L_17:
        /*0038*/ 	.byte	0x04, 0x17
        /*003a*/ 	.short	(.L_19 - .L_18)
.L_18:
        /*003c*/ 	.word	0x00000000
        /*0040*/ 	.short	0x0003
        /*0042*/ 	.short	0x0018
        /*0044*/ 	.byte	0x00, 0xf4, 0x21, 0x00


	//----- nvinfo : EIATTR_KPARAM_INFO
	.align		4
.L_19:
        /*0048*/ 	.byte	0x04, 0x17
        /*004a*/ 	.short	(.L_21 - .L_20)
.L_20:
        /*004c*/ 	.word	0x00000000
        /*0050*/ 	.short	0x0002
        /*0052*/ 	.short	0x0010
        /*0054*/ 	.byte	0x00, 0xf4, 0x21, 0x00


	//----- nvinfo : EIATTR_KPARAM_INFO
	.align		4
.L_21:
        /*0058*/ 	.byte	0x04, 0x17
        /*005a*/ 	.short	(.L_23 - .L_22)
.L_22:
        /*005c*/ 	.word	0x00000000
        /*0060*/ 	.short	0x0001
        /*0062*/ 	.short	0x0008
        /*0064*/ 	.byte	0x00, 0xf4, 0x21, 0x00


	//----- nvinfo : EIATTR_KPARAM_INFO
	.align		4
.L_23:
        /*0068*/ 	.byte	0x04, 0x17
        /*006a*/ 	.short	(.L_25 - .L_24)
.L_24:
        /*006c*/ 	.word	0x00000000
        /*0070*/ 	.short	0x0000
        /*0072*/ 	.short	0x0000
        /*0074*/ 	.byte	0x00, 0xf4, 0x21, 0x00


	//----- nvinfo : EIATTR_SPARSE_MMA_MASK
	.align		4
.L_25:
        /*0078*/ 	.byte	0x03, 0x50
        /*007a*/ 	.short	0x0000


	//----- nvinfo : EIATTR_MAXREG_COUNT
	.align		4
        /*007c*/ 	.byte	0x03, 0x1b
        /*007e*/ 	.short	0x00ff


	//----- nvinfo : EIATTR_EXIT_INSTR_OFFSETS
	.align		4
        /*0080*/ 	.byte	0x04, 0x1c
        /*0082*/ 	.short	(.L_27 - .L_26)


	//   ....[0]....
.L_26:
        /*0084*/ 	.word	0x00000390


	//----- nvinfo : EIATTR_REQNTID
	.align		4
.L_27:
        /*0088*/ 	.byte	0x04, 0x10
        /*008a*/ 	.short	(.L_29 - .L_28)
.L_28:
        /*008c*/ 	.word	0x00000100
        /*0090*/ 	.word	0x00000001
        /*0094*/ 	.word	0x00000001


	//----- nvinfo : EIATTR_CBANK_PARAM_SIZE
	.align		4
.L_29:
        /*0098*/ 	.byte	0x03, 0x19
        /*009a*/ 	.short	0x0034


	//----- nvinfo : EIATTR_PARAM_CBANK
	.align		4
        /*009c*/ 	.byte	0x04, 0x0a
        /*009e*/ 	.short	(.L_31 - .L_30)
	.align		4
.L_30:
        /*00a0*/ 	.word	index@(.nv.constant0.triton_poi_fused__native_batch_norm_legit_no_training_3)
        /*00a4*/ 	.short	0x0210
        /*00a6*/ 	.short	0x0034


	//----- nvinfo : EIATTR_SW_WAR
	.align		4
.L_31:
        /*00a8*/ 	.byte	0x04, 0x36
        /*00aa*/ 	.short	(.L_33 - .L_32)
.L_32:
        /*00ac*/ 	.word	0x00000008
.L_33:


//--------------------- .nv.callgraph             --------------------------
	.section	.nv.callgraph,"",@"SHT_CUDA_CALLGRAPH"
	.align	4
	.sectionentsize	8
	.align		4
        /*0000*/ 	.word	0x00000000
	.align		4
        /*0004*/ 	.word	0xffffffff
	.align		4
        /*0008*/ 	.word	0x00000000
	.align		4
        /*000c*/ 	.word	0xfffffffe
	.align		4
        /*0010*/ 	.word	0x00000000
	.align		4
        /*0014*/ 	.word	0xfffffffd
	.align		4
        /*0018*/ 	.word	0x00000000
	.align		4
        /*001c*/ 	.word	0xfffffffc


//--------------------- .nv.constant4             --------------------------
	.section	.nv.constant4,"a",@progbits
	.align	8
	.align		8
.nv.constant4:
        /*0000*/ 	.dword	_$_str
	.align		8
        /*0008*/ 	.dword	_$_str_$_2


//--------------------- .text.triton_poi_fused__native_batch_norm_legit_no_training_3 --------------------------
	.section	.text.triton_poi_fused__native_batch_norm_legit_no_training_3,"ax",@progbits
	.align	128
        .global         triton_poi_fused__native_batch_norm_legit_no_training_3
        .type           triton_poi_fused__native_batch_norm_legit_no_training_3,@function
        .size           triton_poi_fused__native_batch_norm_legit_no_training_3,(.L_x_1 - triton_poi_fused__native_batch_norm_legit_no_training_3)
        .other          triton_poi_fused__native_batch_norm_legit_no_training_3,@"STO_CUDA_ENTRY STV_DEFAULT"
triton_poi_fused__native_batch_norm_legit_no_training_3:
.text.triton_poi_fused__native_batch_norm_legit_no_training_3:
[----:B------:R-:W-:Y:S01]  /*0000*/  LDC R1, c[0x0][0x28] ;  /* 0x00000a00ff017b82 */ /* 0x000fe20000000800 */
[----:B------:R-:W1:Y:S07]  /*0010*/  S2R R0, SR_TID.X ;  /* 0x0000000000007919 */ /* 0x000e6e0000002100 */
[----:B------:R-:W2:Y:S01]  /*0020*/  LDC.64 R2, c[0x0][0x220] ;  /* 0x00008800ff027b82 */ /* 0x000ea20000000a00 */
[----:B------:R-:W-:Y:S01]  /*0030*/  ULDC.64 UR4, c[0x0][0x208] ;  /* 0x0000820000047ab9 */ /* 0x000fe20000000a00 */
[----:B------:R-:W3:Y:S06]  /*0040*/  S2R R7, SR_CTAID.X ;  /* 0x0000000000077919 */ /* 0x000eec0000002500 */
[----:B------:R-:W4:Y:S08]  /*0050*/  LDC.64 R8, c[0x0][0x228] ;  /* 0x00008a00ff087b82 */ /* 0x000f300000000a00 */
[----:B------:R-:W5:Y:S01]  /*0060*/  LDC.64 R10, c[0x0][0x230] ;  /* 0x00008c00ff0a7b82 */ /* 0x000f620000000a00 */
[----:B-1----:R-:W-:-:S02]  /*0070*/  SHF.L.U32 R0, R0, 0x1, RZ ;  /* 0x0000000100007819 */ /* 0x002fc400000006ff */
[----:B---3--:R-:W-:Y:S02]  /*0080*/  SHF.R.S32.HI R5, RZ, 0x16, R7 ;  /* 0x00000016ff057819 */ /* 0x008fe40000011407 */
[----:B------:R-:W-:Y:S02]  /*0090*/  LOP3.LUT R0, R0, 0x1fe, RZ, 0xc0, !PT ;  /* 0x000001fe00007812 */ /* 0x000fe400078ec0ff */
[----:B------:R-:W-:Y:S02]  /*00a0*/  SGXT R5, R5, 0x1 ;  /* 0x000000010505781a */ /* 0x000fe40000000200 */
[----:B------:R-:W-:Y:S02]  /*00b0*/  LEA R0, R7, R0, 0x9 ;  /* 0x0000000007007211 */ /* 0x000fe400078e48ff */
[----:B------:R-:W1:Y:S02]  /*00c0*/  LDC.64 R6, c[0x0][0x218] ;  /* 0x00008600ff067b82 */ /* 0x000e640000000a00 */
[----:B------:R-:W-:-:S04]  /*00d0*/  LEA.HI R5, R5, R0, RZ, 0xa ;  /* 0x0000000005057211 */ /* 0x000fc800078f50ff */
[----:B------:R-:W-:-:S04]  /*00e0*/  LOP3.LUT R5, R5, 0xfffffc00, RZ, 0xc0, !PT ;  /* 0xfffffc0005057812 */ /* 0x000fc800078ec0ff */
[----:B------:R-:W-:Y:S02]  /*00f0*/  IADD3 R13, R0, -R5, RZ ;  /* 0x80000005000d7210 */ /* 0x000fe40007ffe0ff */
[----:B------:R-:W3:Y:S03]  /*0100*/  LDC.64 R4, c[0x0][0x210] ;  /* 0x00008400ff047b82 */ /* 0x000ee60000000a00 */
[----:B--2---:R-:W-:-:S06]  /*0110*/  IMAD.WIDE R2, R13, 0x4, R2 ;  /* 0x000000040d027825 */ /* 0x004fcc00078e0202 */
[----:B------:R-:W2:Y:S01]  /*0120*/  LDG.E.EL.64 R2, desc[UR4][R2.64] ;  /* 0x0000000402027981 */ /* 0x000ea2000c2e1b00 */
[----:B-1----:R-:W-:-:S06]  /*0130*/  IMAD.WIDE R6, R13, 0x4, R6 ;  /* 0x000000040d067825 */ /* 0x002fcc00078e0206 */
[----:B------:R-:W2:Y:S01]  /*0140*/  LDG.E.EL.64 R6, desc[UR4][R6.64] ;  /* 0x0000000406067981 */ /* 0x000ea2000c2e1b00 */
[----:B---3--:R-:W-:-:S06]  /*0150*/  IMAD.WIDE R4, R0, 0x4, R4 ;  /* 0x0000000400047825 */ /* 0x008fcc00078e0204 */
[----:B------:R-:W3:Y:S01]  /*0160*/  LDG.E.64 R4, desc[UR4][R4.64] ;  /* 0x0000000404047981 */ /* 0x000ee2000c1e1b00 */
[----:B----4-:R-:W-:-:S04]  /*0170*/  IMAD.WIDE R8, R13, 0x4, R8 ;  /* 0x000000040d087825 */ /* 0x010fc800078e0208 */
[----:B-----5:R-:W-:Y:S02]  /*0180*/  IMAD.WIDE R10, R13, 0x4, R10 ;  /* 0x000000040d0a7825 */ /* 0x020fe400078e020a */
[----:B------:R-:W4:Y:S04]  /*0190*/  LDG.E.EL.64 R8, desc[UR4][R8.64] ;  /* 0x0000000408087981 */ /* 0x000f28000c2e1b00 */
[----:B------:R-:W4:Y:S01]  /*01a0*/  LDG.E.EL.64 R10, desc[UR4][R10.64] ;  /* 0x000000040a0a7981 */ /* 0x000f22000c2e1b00 */
[----:B------:R-:W-:Y:S01]  /*01b0*/  HFMA2.MMA R15, -RZ, RZ, 1.625, 0 ;  /* 0x3e800000ff0f7435 */ /* 0x000fe200000001ff */
[----:B--2---:R-:W-:Y:S01]  /*01c0*/  FADD R2, R2, 9.9999997473787516356e-06 ;  /* 0x3727c5ac02027421 */ /* 0x004fe20000000000 */
[----:B------:R-:W-:-:S03]  /*01d0*/  FADD R12, R3, 9.9999997473787516356e-06 ;  /* 0x3727c5ac030c7421 */ /* 0x000fc60000000000 */
[----:B------:R1:W2:Y:S08]  /*01e0*/  MUFU.SQRT R13, R2 ;  /* 0x00000002000d7308 */ /* 0x0002b00000002000 */
[----:B------:R-:W5:Y:S01]  /*01f0*/  MUFU.SQRT R14, R12 ;  /* 0x0000000c000e7308 */ /* 0x000f620000002000 */
[----:B-1----:R-:W1:Y:S01]  /*0200*/  LDC.64 R2, c[0x0][0x238] ;  /* 0x00008e00ff027b82 */ /* 0x002e620000000a00 */
[----:B--2---:R-:W-:-:S02]  /*0210*/  FSETP.GT.AND P0, PT, R13, 8.50705917302346158658e+37, PT ;  /* 0x7e8000000d00780b */ /* 0x004fc40003f04000 */
[----:B------:R-:W-:Y:S02]  /*0220*/  FSETP.GEU.AND P2, PT, R13, 1.175494350822287508e-38, PT ;  /* 0x008000000d00780b */ /* 0x000fe40003f4e000 */
[C---:B-----5:R-:W-:Y:S02]  /*0230*/  FSETP.GT.AND P1, PT, R14.reuse, 8.50705917302346158658e+37, PT ;  /* 0x7e8000000e00780b */ /* 0x060fe40003f24000 */
[----:B------:R-:W-:-:S07]  /*0240*/  FSETP.GEU.AND P3, PT, R14, 1.175494350822287508e-38, PT ;  /* 0x008000000e00780b */ /* 0x000fce0003f6e000 */
[----:B------:R-:W-:-:S04]  /*0250*/  @P0 FMUL R13, R13, 0.25 ;  /* 0x3e8000000d0d0820 */ /* 0x000fc80000400000 */
[----:B------:R-:W-:Y:S01]  /*0260*/  @!P2 FMUL R13, R13, 16777216 ;  /* 0x4b8000000d0da820 */ /* 0x000fe20000400000 */
[----:B------:R-:W-:-:S04]  /*0270*/  @P1 FMUL R14, R14, 0.25 ;  /* 0x3e8000000e0e1820 */ /* 0x000fc80000400000 */
[----:B------:R-:W-:Y:S01]  /*0280*/  @!P3 FMUL R14, R14, 16777216 ;  /* 0x4b8000000e0eb820 */ /* 0x000fe20000400000 */
[----:B------:R-:W2:Y:S01]  /*0290*/  MUFU.RCP R13, R13 ;  /* 0x0000000d000d7308 */ /* 0x000ea20000001000 */
[----:B------:R-:W-:-:S07]  /*02a0*/  FSEL R12, R15, 1, P0 ;  /* 0x3f8000000f0c7808 */ /* 0x000fce0000000000 */
[----:B------:R-:W5:Y:S01]  /*02b0*/  MUFU.RCP R14, R14 ;  /* 0x0000000e000e7308 */ /* 0x000f620000001000 */
[----:B------:R-:W-:Y:S01]  /*02c0*/  FSEL R15, R15, 1, P1 ;  /* 0x3f8000000f0f7808 */ /* 0x000fe20000800000 */
[----:B------:R-:W-:Y:S01]  /*02d0*/  @!P2 FMUL R12, R12, 16777216 ;  /* 0x4b8000000c0ca820 */ /* 0x000fe20000400000 */
[----:B---3--:R-:W-:-:S03]  /*02e0*/  FADD R4, R4, -R6 ;  /* 0x8000000604047221 */ /* 0x008fc60000000000 */
[----:B------:R-:W-:Y:S01]  /*02f0*/  @!P3 FMUL R15, R15, 16777216 ;  /* 0x4b8000000f0fb820 */ /* 0x000fe20000400000 */
[----:B------:R-:W-:Y:S01]  /*0300*/  FADD R5, R5, -R7 ;  /* 0x8000000705057221 */ /* 0x000fe20000000000 */
[----:B--2---:R-:W-:Y:S02]  /*0310*/  FMUL R13, R13, R12 ;  /* 0x0000000c0d0d7220 */ /* 0x004fe40000400000 */
[----:B-----5:R-:W-:Y:S02]  /*0320*/  FMUL R6, R14, R15 ;  /* 0x0000000f0e067220 */ /* 0x020fe40000400000 */
[----:B------:R-:W-:Y:S02]  /*0330*/  FMUL R13, R4, R13 ;  /* 0x0000000d040d7220 */ /* 0x000fe40000400000 */
[----:B------:R-:W-:Y:S01]  /*0340*/  FMUL R6, R5, R6 ;  /* 0x0000000605067220 */ /* 0x000fe20000400000 */
[----:B-1----:R-:W-:-:S04]  /*0350*/  IMAD.WIDE R2, R0, 0x4, R2 ;  /* 0x0000000400027825 */ /* 0x002fc800078e0202 */
[----:B----4-:R-:W-:Y:S01]  /*0360*/  FFMA R8, R8, R13, R10 ;  /* 0x0000000d08087223 */ /* 0x010fe2000000000a */
[----:B------:R-:W-:-:S05]  /*0370*/  FFMA R9, R9, R6, R11 ;  /* 0x0000000609097223 */ /* 0x000fca000000000b */
[----:B------:R-:W-:Y:S01]  /*0380*/  STG.E.64 desc[UR4][R2.64], R8 ;  /* 0x0000000802007986 */ /* 0x000fe2000c101b04 */
[----:B------:R-:W-:Y:S05]  /*0390*/  EXIT ;  /* 0x000000000000794d */ /* 0x000fea0003800000 */
.L_x_0:
[----:B------:R-:W-:-:S00]  /*03a0*/  BRA `(.L_x_0) ;  /* 0xfffffffc00fc7947 */ /* 0x000fc0000383ffff */
[----:B------:R-:W-:-:S00]  /*03b0*/  NOP ;  /* 0x0000000000007918 */ /* 0x000fc00000000000 */
        /* <DEDUP_REMOVED lines=12> */
.L_x_1:


//--------------------- .nv.global.init           --------------------------
	.section	.nv.global.init,"aw",@progbits
.nv.global.init:
	.type		_$_str,@object
	.size		_$_str,(_$_str_$_2 - _$_str)
_$_str:
        /*0000*/ 	.byte	0x5f, 0x5f, 0x43, 0x55, 0x44, 0x41, 0x5f, 0x46, 0x54, 0x5a, 0x00
	.type		_$_str_$_2,@object
	.size		_$_str_$_2,(.L_1 - _$_str_$_2)
_$_str_$_2:
        /*000b*/ 	.byte	0x5f, 0x5f, 0x43, 0x55, 0x44, 0x41, 0x5f, 0x50, 0x52, 0x45, 0x43, 0x5f, 0x53, 0x51, 0x52, 0x54
        /*001b*/ 	.byte	0x00
.L_1:


//--------------------- .nv.constant0.triton_poi_fused__native_batch_norm_legit_no_training_3 --------------------------
	.section	.nv.constant0.triton_poi_fused__native_batch_norm_legit_no_training_3,"a",@progbits
	.sectionflags	@""
	.align	4
.nv.constant0.triton_poi_fused__native_batch_norm_legit_no_training_3:
	.zero		580
